	.headerflags	@"EF_CUDA_TEXMODE_UNIFIED EF_CUDA_64BIT_ADDRESS EF_CUDA_ACCELERATORS EF_CUDA_SM90 EF_CUDA_VIRTUAL_SM(EF_CUDA_SM90)"
	.elftype	@"ET_EXEC"


//--------------------- .nv.info                  --------------------------
	.section	.nv.info,"",@"SHT_CUDA_INFO"
	.align	4


	//----- nvinfo : EIATTR_REGCOUNT
	.align		4
        /*0000*/ 	.byte	0x04, 0x2f
        /*0002*/ 	.short	(.L_1 - .L_0)
	.align		4
.L_0:
        /*0004*/ 	.word	index@(triton_poi_fused_avg_pool2d_1)
        /*0008*/ 	.word	0x0000000c


	//----- nvinfo : EIATTR_MIN_STACK_SIZE
	.align		4
.L_1:
        /*000c*/ 	.byte	0x04, 0x12
        /*000e*/ 	.short	(.L_3 - .L_2)
	.align		4
.L_2:
        /*0010*/ 	.word	index@(triton_poi_fused_avg_pool2d_1)
        /*0014*/ 	.word	0x00000000


	//----- nvinfo : EIATTR_FRAME_SIZE
	.align		4
.L_3:
        /*0018*/ 	.byte	0x04, 0x11
        /*001a*/ 	.short	(.L_5 - .L_4)
	.align		4
.L_4:
        /*001c*/ 	.word	index@(triton_poi_fused_avg_pool2d_1)
        /*0020*/ 	.word	0x00000000


	//----- nvinfo : EIATTR_MIN_STACK_SIZE
	.align		4
.L_5:
        /*0024*/ 	.byte	0x04, 0x12
        /*0026*/ 	.short	(.L_7 - .L_6)
	.align		4
.L_6:
        /*0028*/ 	.word	index@(triton_poi_fused_avg_pool2d_1)
        /*002c*/ 	.word	0x00000000
.L_7:


//--------------------- .nv.info.triton_poi_fused_avg_pool2d_1 --------------------------
	.section	.nv.info.triton_poi_fused_avg_pool2d_1,"",@"SHT_CUDA_INFO"
	.sectionflags	@""
	.align	4


	//----- nvinfo : EIATTR_CUDA_API_VERSION
	.align		4
        /*0000*/ 	.byte	0x04, 0x37
        /*0002*/ 	.short	(.L_9 - .L_8)
.L_8:
        /*0004*/ 	.word	0x0000007c


	//----- nvinfo : EIATTR_KPARAM_INFO
	.align		4
.L_9:
        /*0008*/ 	.byte	0x04, 0x17
        /*000a*/ 	.short	(.L_11 - .L_10)
.L_10:
        /*000c*/ 	.word	0x00000000
        /*0010*/ 	.short	0x0002
        /*0012*/ 	.short	0x0010
        /*0014*/ 	.byte	0x00, 0xf0, 0x11, 0x00


	//----- nvinfo : EIATTR_KPARAM_INFO
	.align		4
.L_11:
        /*0018*/ 	.byte	0x04, 0x17
        /*001a*/ 	.short	(.L_13 - .L_12)
.L_12:
        /*001c*/ 	.word	0x00000000
        /*0020*/ 	.short	0x0001
        /*0022*/ 	.short	0x0008
        /*0024*/ 	.byte	0x00, 0xf4, 0x21, 0x00


	//----- nvinfo : EIATTR_KPARAM_INFO
	.align		4
.L_13:
        /*0028*/ 	.byte	0x04, 0x17
        /*002a*/ 	.short	(.L_15 - .L_14)
.L_14:
        /*002c*/ 	.word	0x00000000
        /*0030*/ 	.short	0x0000
        /*0032*/ 	.short	0x0000
        /*0034*/ 	.byte	0x00, 0xf4, 0x21, 0x00


	//----- nvinfo : EIATTR_SPARSE_MMA_MASK
	.align		4
.L_15:
        /*0038*/ 	.byte	0x03, 0x50
        /*003a*/ 	.short	0x0000


	//----- nvinfo : EIATTR_MAXREG_COUNT
	.align		4
        /*003c*/ 	.byte	0x03, 0x1b
        /*003e*/ 	.short	0x00ff


	//----- nvinfo : EIATTR_EXIT_INSTR_OFFSETS
	.align		4
        /*0040*/ 	.byte	0x04, 0x1c
        /*0042*/ 	.short	(.L_17 - .L_16)


	//   ....[0]....
.L_16:
        /*0044*/ 	.word	0x00000270


	//   ....[1]....
        /*0048*/ 	.word	0x000002a0


	//----- nvinfo : EIATTR_REQNTID
	.align		4
.L_17:
        /*004c*/ 	.byte	0x04, 0x10
        /*004e*/ 	.short	(.L_19 - .L_18)
.L_18:
        /*0050*/ 	.word	0x00000020
        /*0054*/ 	.word	0x00000001
        /*0058*/ 	.word	0x00000001


	//----- nvinfo : EIATTR_CBANK_PARAM_SIZE
	.align		4
.L_19:
        /*005c*/ 	.byte	0x03, 0x19
        /*005e*/ 	.short	0x0014


	//----- nvinfo : EIATTR_PARAM_CBANK
	.align		4
        /*0060*/ 	.byte	0x04, 0x0a
        /*0062*/ 	.short	(.L_21 - .L_20)
	.align		4
.L_20:
        /*0064*/ 	.word	index@(.nv.constant0.triton_poi_fused_avg_pool2d_1)
        /*0068*/ 	.short	0x0210
        /*006a*/ 	.short	0x0014


	//----- nvinfo : EIATTR_SW_WAR
	.align		4
.L_21:
        /*006c*/ 	.byte	0x04, 0x36
        /*006e*/ 	.short	(.L_23 - .L_22)
.L_22:
        /*0070*/ 	.word	0x00000008
.L_23:


//--------------------- .nv.callgraph             --------------------------
	.section	.nv.callgraph,"",@"SHT_CUDA_CALLGRAPH"
	.align	4
	.sectionentsize	8
	.align		4
        /*0000*/ 	.word	0x00000000
	.align		4
        /*0004*/ 	.word	0xffffffff
	.align		4
        /*0008*/ 	.word	0x00000000
	.align		4
        /*000c*/ 	.word	0xfffffffe
	.align		4
        /*0010*/ 	.word	0x00000000
	.align		4
        /*0014*/ 	.word	0xfffffffd
	.align		4
        /*0018*/ 	.word	0x00000000
	.align		4
        /*001c*/ 	.word	0xfffffffc


//--------------------- .text.triton_poi_fused_avg_pool2d_1 --------------------------
	.section	.text.triton_poi_fused_avg_pool2d_1,"ax",@progbits
	.align	128
        .global         triton_poi_fused_avg_pool2d_1
        .type           triton_poi_fused_avg_pool2d_1,@function
        .size           triton_poi_fused_avg_pool2d_1,(.L_x_1 - triton_poi_fused_avg_pool2d_1)
        .other          triton_poi_fused_avg_pool2d_1,@"STO_CUDA_ENTRY STV_DEFAULT"
triton_poi_fused_avg_pool2d_1:
.text.triton_poi_fused_avg_pool2d_1:
[----:B------:R-:W0:Y:S02]  /*0000*/  LDC R1, c[0x0][0x28] ;  /* 0x00000a00ff017b82 */ /* 0x000e240000000800 */
[----:B------:R-:W1:Y:S01]  /*0010*/  S2R R8, SR_TID.X ;  /* 0x0000000000087919 */ /* 0x000e620000002100 */
[----:B------:R-:W2:Y:S01]  /*0020*/  LDC.64 R2, c[0x0][0x218] ;  /* 0x00008600ff027b82 */ /* 0x000ea20000000a00 */
[----:B------:R-:W-:Y:S01]  /*0030*/  ULDC.64 UR4, c[0x0][0x208] ;  /* 0x0000820000047ab9 */ /* 0x000fe20000000a00 */
[----:B------:R-:W-:Y:S01]  /*0040*/  MOV R4, RZ ;  /* 0x000000ff00047202 */ /* 0x000fe20000000f00 */
[----:B------:R-:W3:Y:S01]  /*0050*/  S2R R5, SR_CTAID.X ;  /* 0x0000000000057919 */ /* 0x000ee20000002500 */
[----:B-1----:R-:W-:-:S04]  /*0060*/  LOP3.LUT R0, R8, 0xf, RZ, 0xc0, !PT ;  /* 0x0000000f08007812 */ /* 0x002fc800078ec0ff */
[----:B---3--:R-:W-:Y:S01]  /*0070*/  LEA R5, R5, R0, 0x4 ;  /* 0x0000000005057211 */ /* 0x008fe200078e20ff */
[----:B------:R-:W-:-:S03]  /*0080*/  HFMA2.MMA R0, -RZ, RZ, 0, 0 ;  /* 0x00000000ff007435 */ /* 0x000fc600000001ff */
[C---:B------:R-:W-:Y:S02]  /*0090*/  ISETP.GE.AND P0, PT, R5.reuse, 0x10, PT ;  /* 0x000000100500780c */ /* 0x040fe40003f06270 */
[----:B------:R-:W-:-:S05]  /*00a0*/  SHF.L.U32 R7, R5, 0x2, RZ ;  /* 0x0000000205077819 */ /* 0x000fca00000006ff */
[----:B--2---:R-:W-:Y:S01]  /*00b0*/  IMAD.WIDE R2, R7, 0x4, R2 ;  /* 0x0000000407027825 */ /* 0x004fe200078e0202 */
[----:B------:R-:W-:-:S05]  /*00c0*/  CS2R R6, SRZ ;  /* 0x0000000000067805 */ /* 0x000fca000001ff00 */
[----:B------:R-:W2:Y:S04]  /*00d0*/  @!P0 LDG.E.EL R0, desc[UR4][R2.64] ;  /* 0x0000000402008981 */ /* 0x000ea8000c2e1900 */
[----:B------:R-:W3:Y:S04]  /*00e0*/  @!P0 LDG.E.EL R4, desc[UR4][R2.64+0x4] ;  /* 0x0000040402048981 */ /* 0x000ee8000c2e1900 */
[----:B------:R-:W4:Y:S04]  /*00f0*/  @!P0 LDG.E.EL R6, desc[UR4][R2.64+0x8] ;  /* 0x0000080402068981 */ /* 0x000f28000c2e1900 */
[----:B------:R1:W5:Y:S02]  /*0100*/  @!P0 LDG.E.EL R7, desc[UR4][R2.64+0xc] ;  /* 0x00000c0402078981 */ /* 0x000364000c2e1900 */
[----:B-1----:R-:W1:Y:S02]  /*0110*/  LDC.64 R2, c[0x0][0x210] ;  /* 0x00008400ff027b82 */ /* 0x002e640000000a00 */
[----:B-1----:R-:W-:Y:S01]  /*0120*/  IMAD.WIDE R2, R5, 0x4, R2 ;  /* 0x0000000405027825 */ /* 0x002fe200078e0202 */
[----:B--2---:R-:W-:-:S02]  /*0130*/  SEL R0, R0, RZ, !P0 ;  /* 0x000000ff00007207 */ /* 0x004fc40004000000 */
[----:B---3--:R-:W-:-:S03]  /*0140*/  SEL R4, R4, RZ, !P0 ;  /* 0x000000ff04047207 */ /* 0x008fc60004000000 */
[----:B------:R-:W-:Y:S01]  /*0150*/  FADD R9, RZ, R0 ;  /* 0x00000000ff097221 */ /* 0x000fe20000000000 */
[----:B----4-:R-:W-:-:S03]  /*0160*/  SEL R6, R6, RZ, !P0 ;  /* 0x000000ff06067207 */ /* 0x010fc60004000000 */
[----:B------:R-:W-:Y:S01]  /*0170*/  FADD R9, R9, R4 ;  /* 0x0000000409097221 */ /* 0x000fe20000000000 */
[----:B-----5:R-:W-:-:S03]  /*0180*/  SEL R7, R7, RZ, !P0 ;  /* 0x000000ff07077207 */ /* 0x020fc60004000000 */
[----:B------:R-:W-:Y:S01]  /*0190*/  FADD R6, R9, R6 ;  /* 0x0000000609067221 */ /* 0x000fe20000000000 */
[----:B------:R-:W-:-:S03]  /*01a0*/  LOP3.LUT P0, RZ, R8, 0x10, RZ, 0xc0, !PT ;  /* 0x0000001008ff7812 */ /* 0x000fc6000780c0ff */
[----:B------:R-:W-:Y:S01]  /*01b0*/  FADD R7, R6, R7 ;  /* 0x0000000706077221 */ /* 0x000fe20000000000 */
[----:B------:R-:W-:-:S03]  /*01c0*/  ISETP.LT.AND P0, PT, R5, 0x10, !P0 ;  /* 0x000000100500780c */ /* 0x000fc60004701270 */
[----:B------:R-:W-:-:S04]  /*01d0*/  FMUL R7, R7, 0.11111111193895339966 ;  /* 0x3de38e3907077820 */ /* 0x000fc80000400000 */
[----:B------:R-:W-:-:S04]  /*01e0*/  FADD R0, R7, R7 ;  /* 0x0000000707007221 */ /* 0x000fc80000000000 */
[----:B------:R-:W-:-:S04]  /*01f0*/  FADD R0, R7, R0 ;  /* 0x0000000007007221 */ /* 0x000fc80000000000 */
[----:B------:R-:W-:-:S04]  /*0200*/  FADD R0, R7, R0 ;  /* 0x0000000007007221 */ /* 0x000fc80000000000 */
[----:B------:R-:W-:-:S04]  /*0210*/  FADD R0, R7, R0 ;  /* 0x0000000007007221 */ /* 0x000fc80000000000 */
[----:B------:R-:W-:-:S04]  /*0220*/  FADD R0, R7, R0 ;  /* 0x0000000007007221 */ /* 0x000fc80000000000 */
[----:B------:R-:W-:-:S04]  /*0230*/  FADD R0, R7, R0 ;  /* 0x0000000007007221 */ /* 0x000fc80000000000 */
[----:B------:R-:W-:-:S04]  /*0240*/  FADD R0, R7, R0 ;  /* 0x0000000007007221 */ /* 0x000fc80000000000 */
[----:B------:R-:W-:-:S04]  /*0250*/  FADD R0, R7, R0 ;  /* 0x0000000007007221 */ /* 0x000fc80000000000 */
[----:B------:R-:W-:Y:S01]  /*0260*/  FFMA R0, R0, 0.11111111193895339966, RZ ;  /* 0x3de38e3900007823 */ /* 0x000fe200000000ff */
[----:B------:R-:W-:Y:S06]  /*0270*/  @!P0 EXIT ;  /* 0x000000000000894d */ /* 0x000fec0003800000 */
[----:B------:R-:W-:-:S05]  /*0280*/  FMUL R5, R0, 0.11111111193895339966 ;  /* 0x3de38e3900057820 */ /* 0x000fca0000400000 */
[----:B------:R-:W-:Y:S01]  /*0290*/  STG.E desc[UR4][R2.64], R5 ;  /* 0x0000000502007986 */ /* 0x000fe2000c101904 */
[----:B------:R-:W-:Y:S05]  /*02a0*/  EXIT ;  /* 0x000000000000794d */ /* 0x000fea0003800000 */
.L_x_0:
[----:B------:R-:W-:-:S00]  /*02b0*/  BRA `(.L_x_0) ;  /* 0xfffffffc00fc7947 */ /* 0x000fc0000383ffff */
[----:B------:R-:W-:-:S00]  /*02c0*/  NOP ;  /* 0x0000000000007918 */ /* 0x000fc00000000000 */
        /* <DEDUP_REMOVED lines=11> */
.L_x_1:


//--------------------- .nv.constant0.triton_poi_fused_avg_pool2d_1 --------------------------
	.section	.nv.constant0.triton_poi_fused_avg_pool2d_1,"a",@progbits
	.sectionflags	@""
	.align	4
.nv.constant0.triton_poi_fused_avg_pool2d_1:
	.zero		548
